//
// Generated by NVIDIA NVVM Compiler
//
// Compiler Build ID: CL-36424714
// Cuda compilation tools, release 13.0, V13.0.88
// Based on NVVM 20.0.0
//

.version 9.0
.target sm_100
.address_size 64

	// .globl	_Z20gaussian_blur_kernelPKfS0_Pfiiii

.visible .entry _Z20gaussian_blur_kernelPKfS0_Pfiiii(
	.param .u64 .ptr .align 1 _Z20gaussian_blur_kernelPKfS0_Pfiiii_param_0,
	.param .u64 .ptr .align 1 _Z20gaussian_blur_kernelPKfS0_Pfiiii_param_1,
	.param .u64 .ptr .align 1 _Z20gaussian_blur_kernelPKfS0_Pfiiii_param_2,
	.param .u32 _Z20gaussian_blur_kernelPKfS0_Pfiiii_param_3,
	.param .u32 _Z20gaussian_blur_kernelPKfS0_Pfiiii_param_4,
	.param .u32 _Z20gaussian_blur_kernelPKfS0_Pfiiii_param_5,
	.param .u32 _Z20gaussian_blur_kernelPKfS0_Pfiiii_param_6
)
{
	.reg .pred 	%p<89>;
	.reg .b32 	%r<186>;
	.reg .b32 	%f<99>;
	.reg .b64 	%rd<70>;

	ld.param.u64 	%rd4, [_Z20gaussian_blur_kernelPKfS0_Pfiiii_param_0];
	ld.param.u64 	%rd5, [_Z20gaussian_blur_kernelPKfS0_Pfiiii_param_1];
	ld.param.u32 	%r88, [_Z20gaussian_blur_kernelPKfS0_Pfiiii_param_3];
	ld.param.u32 	%r89, [_Z20gaussian_blur_kernelPKfS0_Pfiiii_param_4];
	ld.param.u32 	%r90, [_Z20gaussian_blur_kernelPKfS0_Pfiiii_param_5];
	ld.param.u32 	%r91, [_Z20gaussian_blur_kernelPKfS0_Pfiiii_param_6];
	cvta.to.global.u64 	%rd1, %rd4;
	cvta.to.global.u64 	%rd2, %rd5;
	mov.u32 	%r1, %tid.x;
	mov.u32 	%r92, %ctaid.x;
	mov.u32 	%r93, %ntid.x;
	mul.lo.s32 	%r2, %r92, %r93;
	add.s32 	%r3, %r2, %r1;
	mov.u32 	%r4, %tid.y;
	mov.u32 	%r94, %ctaid.y;
	mov.u32 	%r95, %ntid.y;
	mul.lo.s32 	%r5, %r94, %r95;
	add.s32 	%r6, %r5, %r4;
	setp.ge.s32 	%p1, %r6, %r88;
	setp.ge.s32 	%p2, %r3, %r89;
	or.pred  	%p3, %p1, %p2;
	@%p3 bra 	$L__BB0_45;
	shr.u32 	%r96, %r90, 31;
	add.s32 	%r97, %r90, %r96;
	shr.s32 	%r98, %r97, 1;
	neg.s32 	%r7, %r98;
	sub.s32 	%r8, %r6, %r98;
	mov.f32 	%f77, 0f00000000;
	min.s32 	%r99, %r91, %r90;
	setp.lt.s32 	%p4, %r99, 1;
	@%p4 bra 	$L__BB0_44;
	shr.u32 	%r101, %r91, 31;
	add.s32 	%r102, %r91, %r101;
	shr.s32 	%r103, %r102, 1;
	and.b32  	%r9, %r90, 7;
	add.s32 	%r104, %r4, %r7;
	add.s32 	%r105, %r104, %r5;
	add.s32 	%r10, %r105, 3;
	sub.s32 	%r106, %r1, %r103;
	add.s32 	%r107, %r106, %r2;
	mad.lo.s32 	%r108, %r88, %r105, %r88;
	add.s32 	%r11, %r107, %r108;
	add.s32 	%r109, %r105, 2;
	mad.lo.s32 	%r12, %r88, %r109, %r107;
	mad.lo.s32 	%r13, %r88, %r10, %r107;
	add.s32 	%r110, %r105, 4;
	mad.lo.s32 	%r14, %r88, %r110, %r107;
	add.s32 	%r111, %r105, 5;
	mad.lo.s32 	%r15, %r88, %r111, %r107;
	add.s32 	%r112, %r105, 6;
	mad.lo.s32 	%r16, %r88, %r112, %r107;
	add.s32 	%r113, %r105, 7;
	mad.lo.s32 	%r17, %r88, %r113, %r107;
	mad.lo.s32 	%r18, %r88, %r8, %r107;
	sub.s32 	%r19, %r3, %r103;
	mov.f32 	%f77, 0f00000000;
	mov.b32 	%r164, 0;
$L__BB0_3:
	setp.lt.u32 	%p5, %r90, 8;
	add.s32 	%r21, %r19, %r164;
	mov.b32 	%r184, 0;
	@%p5 bra 	$L__BB0_22;
	and.b32  	%r115, %r90, 2147483640;
	neg.s32 	%r182, %r115;
	mad.lo.s32 	%r181, %r90, 7, %r164;
	mad.lo.s32 	%r180, %r90, 6, %r164;
	mad.lo.s32 	%r179, %r90, 5, %r164;
	shl.b32 	%r116, %r90, 2;
	add.s32 	%r178, %r116, %r164;
	mad.lo.s32 	%r177, %r90, 3, %r164;
	shl.b32 	%r117, %r90, 1;
	add.s32 	%r176, %r117, %r164;
	add.s32 	%r175, %r90, %r164;
	add.s32 	%r172, %r11, %r164;
	add.s32 	%r171, %r12, %r164;
	add.s32 	%r170, %r13, %r164;
	add.s32 	%r169, %r14, %r164;
	add.s32 	%r168, %r15, %r164;
	add.s32 	%r167, %r16, %r164;
	add.s32 	%r166, %r17, %r164;
	add.s32 	%r165, %r18, %r164;
	mov.u32 	%r173, %r10;
	mov.u32 	%r174, %r164;
$L__BB0_5:
	.pragma "nounroll";
	setp.ge.s32 	%p6, %r21, %r89;
	add.s32 	%r118, %r173, -3;
	or.b32  	%r119, %r118, %r21;
	setp.lt.s32 	%p7, %r119, 0;
	setp.ge.s32 	%p8, %r118, %r88;
	or.pred  	%p9, %p8, %p6;
	or.pred  	%p10, %p9, %p7;
	@%p10 bra 	$L__BB0_7;
	mul.wide.u32 	%rd6, %r174, 4;
	add.s64 	%rd7, %rd2, %rd6;
	ld.global.f32 	%f43, [%rd7];
	mul.wide.u32 	%rd8, %r165, 4;
	add.s64 	%rd9, %rd1, %rd8;
	ld.global.f32 	%f44, [%rd9];
	fma.rn.f32 	%f77, %f43, %f44, %f77;
$L__BB0_7:
	add.s32 	%r120, %r173, -2;
	or.b32  	%r121, %r120, %r21;
	setp.lt.s32 	%p12, %r121, 0;
	setp.ge.s32 	%p13, %r120, %r88;
	or.pred  	%p14, %p13, %p6;
	or.pred  	%p15, %p14, %p12;
	@%p15 bra 	$L__BB0_9;
	mul.wide.u32 	%rd10, %r175, 4;
	add.s64 	%rd11, %rd2, %rd10;
	ld.global.f32 	%f45, [%rd11];
	mul.wide.u32 	%rd12, %r172, 4;
	add.s64 	%rd13, %rd1, %rd12;
	ld.global.f32 	%f46, [%rd13];
	fma.rn.f32 	%f77, %f45, %f46, %f77;
$L__BB0_9:
	add.s32 	%r122, %r173, -1;
	or.b32  	%r123, %r122, %r21;
	setp.lt.s32 	%p17, %r123, 0;
	setp.ge.s32 	%p18, %r122, %r88;
	or.pred  	%p19, %p18, %p6;
	or.pred  	%p20, %p19, %p17;
	@%p20 bra 	$L__BB0_11;
	mul.wide.u32 	%rd14, %r176, 4;
	add.s64 	%rd15, %rd2, %rd14;
	ld.global.f32 	%f47, [%rd15];
	mul.wide.u32 	%rd16, %r171, 4;
	add.s64 	%rd17, %rd1, %rd16;
	ld.global.f32 	%f48, [%rd17];
	fma.rn.f32 	%f77, %f47, %f48, %f77;
$L__BB0_11:
	or.b32  	%r124, %r173, %r21;
	setp.lt.s32 	%p22, %r124, 0;
	setp.ge.s32 	%p23, %r173, %r88;
	or.pred  	%p24, %p23, %p6;
	or.pred  	%p25, %p24, %p22;
	@%p25 bra 	$L__BB0_13;
	mul.wide.u32 	%rd18, %r177, 4;
	add.s64 	%rd19, %rd2, %rd18;
	ld.global.f32 	%f49, [%rd19];
	mul.wide.u32 	%rd20, %r170, 4;
	add.s64 	%rd21, %rd1, %rd20;
	ld.global.f32 	%f50, [%rd21];
	fma.rn.f32 	%f77, %f49, %f50, %f77;
$L__BB0_13:
	add.s32 	%r125, %r173, 1;
	or.b32  	%r126, %r125, %r21;
	setp.lt.s32 	%p27, %r126, 0;
	setp.ge.s32 	%p28, %r125, %r88;
	or.pred  	%p29, %p28, %p6;
	or.pred  	%p30, %p29, %p27;
	@%p30 bra 	$L__BB0_15;
	mul.wide.u32 	%rd22, %r178, 4;
	add.s64 	%rd23, %rd2, %rd22;
	ld.global.f32 	%f51, [%rd23];
	mul.wide.u32 	%rd24, %r169, 4;
	add.s64 	%rd25, %rd1, %rd24;
	ld.global.f32 	%f52, [%rd25];
	fma.rn.f32 	%f77, %f51, %f52, %f77;
$L__BB0_15:
	add.s32 	%r127, %r173, 2;
	or.b32  	%r128, %r127, %r21;
	setp.lt.s32 	%p32, %r128, 0;
	setp.ge.s32 	%p33, %r127, %r88;
	or.pred  	%p34, %p33, %p6;
	or.pred  	%p35, %p34, %p32;
	@%p35 bra 	$L__BB0_17;
	mul.wide.u32 	%rd26, %r179, 4;
	add.s64 	%rd27, %rd2, %rd26;
	ld.global.f32 	%f53, [%rd27];
	mul.wide.u32 	%rd28, %r168, 4;
	add.s64 	%rd29, %rd1, %rd28;
	ld.global.f32 	%f54, [%rd29];
	fma.rn.f32 	%f77, %f53, %f54, %f77;
$L__BB0_17:
	add.s32 	%r129, %r173, 3;
	or.b32  	%r130, %r129, %r21;
	setp.lt.s32 	%p37, %r130, 0;
	setp.ge.s32 	%p38, %r129, %r88;
	or.pred  	%p39, %p38, %p6;
	or.pred  	%p40, %p39, %p37;
	@%p40 bra 	$L__BB0_19;
	mul.wide.u32 	%rd30, %r180, 4;
	add.s64 	%rd31, %rd2, %rd30;
	ld.global.f32 	%f55, [%rd31];
	mul.wide.u32 	%rd32, %r167, 4;
	add.s64 	%rd33, %rd1, %rd32;
	ld.global.f32 	%f56, [%rd33];
	fma.rn.f32 	%f77, %f55, %f56, %f77;
$L__BB0_19:
	add.s32 	%r131, %r173, 4;
	or.b32  	%r132, %r131, %r21;
	setp.lt.s32 	%p42, %r132, 0;
	setp.ge.s32 	%p43, %r131, %r88;
	or.pred  	%p44, %p43, %p6;
	or.pred  	%p45, %p44, %p42;
	@%p45 bra 	$L__BB0_21;
	mul.wide.u32 	%rd34, %r181, 4;
	add.s64 	%rd35, %rd2, %rd34;
	ld.global.f32 	%f57, [%rd35];
	mul.wide.u32 	%rd36, %r166, 4;
	add.s64 	%rd37, %rd1, %rd36;
	ld.global.f32 	%f58, [%rd37];
	fma.rn.f32 	%f77, %f57, %f58, %f77;
$L__BB0_21:
	and.b32  	%r184, %r90, 2147483640;
	add.s32 	%r182, %r182, 8;
	shl.b32 	%r133, %r90, 3;
	add.s32 	%r181, %r181, %r133;
	add.s32 	%r180, %r180, %r133;
	add.s32 	%r179, %r179, %r133;
	add.s32 	%r178, %r178, %r133;
	add.s32 	%r177, %r177, %r133;
	add.s32 	%r176, %r176, %r133;
	add.s32 	%r175, %r175, %r133;
	add.s32 	%r174, %r174, %r133;
	add.s32 	%r173, %r173, 8;
	shl.b32 	%r134, %r88, 3;
	add.s32 	%r172, %r172, %r134;
	add.s32 	%r171, %r171, %r134;
	add.s32 	%r170, %r170, %r134;
	add.s32 	%r169, %r169, %r134;
	add.s32 	%r168, %r168, %r134;
	add.s32 	%r167, %r167, %r134;
	add.s32 	%r166, %r166, %r134;
	add.s32 	%r165, %r165, %r134;
	setp.ne.s32 	%p46, %r182, 0;
	@%p46 bra 	$L__BB0_5;
$L__BB0_22:
	setp.eq.s32 	%p47, %r9, 0;
	@%p47 bra 	$L__BB0_43;
	add.s32 	%r135, %r9, -1;
	setp.lt.u32 	%p48, %r135, 3;
	@%p48 bra 	$L__BB0_33;
	setp.ge.s32 	%p49, %r21, %r89;
	add.s32 	%r76, %r8, %r184;
	or.b32  	%r136, %r76, %r21;
	setp.lt.s32 	%p50, %r136, 0;
	setp.ge.s32 	%p51, %r76, %r88;
	or.pred  	%p52, %p51, %p49;
	or.pred  	%p53, %p52, %p50;
	@%p53 bra 	$L__BB0_26;
	mad.lo.s32 	%r137, %r184, %r90, %r164;
	mul.wide.u32 	%rd38, %r137, 4;
	add.s64 	%rd39, %rd2, %rd38;
	ld.global.f32 	%f60, [%rd39];
	mad.lo.s32 	%r138, %r76, %r88, %r21;
	mul.wide.u32 	%rd40, %r138, 4;
	add.s64 	%rd41, %rd1, %rd40;
	ld.global.f32 	%f61, [%rd41];
	fma.rn.f32 	%f77, %f60, %f61, %f77;
$L__BB0_26:
	setp.ge.s32 	%p54, %r21, %r89;
	add.s32 	%r77, %r76, 1;
	or.b32  	%r139, %r77, %r21;
	setp.lt.s32 	%p55, %r139, 0;
	setp.ge.s32 	%p56, %r77, %r88;
	or.pred  	%p57, %p56, %p54;
	or.pred  	%p58, %p57, %p55;
	@%p58 bra 	$L__BB0_28;
	mad.lo.s32 	%r140, %r90, %r184, %r90;
	add.s32 	%r141, %r140, %r164;
	mul.wide.u32 	%rd42, %r141, 4;
	add.s64 	%rd43, %rd2, %rd42;
	ld.global.f32 	%f62, [%rd43];
	mad.lo.s32 	%r142, %r77, %r88, %r21;
	mul.wide.u32 	%rd44, %r142, 4;
	add.s64 	%rd45, %rd1, %rd44;
	ld.global.f32 	%f63, [%rd45];
	fma.rn.f32 	%f77, %f62, %f63, %f77;
$L__BB0_28:
	setp.ge.s32 	%p59, %r21, %r89;
	add.s32 	%r78, %r76, 2;
	or.b32  	%r143, %r78, %r21;
	setp.lt.s32 	%p60, %r143, 0;
	setp.ge.s32 	%p61, %r78, %r88;
	or.pred  	%p62, %p61, %p59;
	or.pred  	%p63, %p62, %p60;
	@%p63 bra 	$L__BB0_30;
	add.s32 	%r144, %r184, 2;
	mad.lo.s32 	%r145, %r144, %r90, %r164;
	mul.wide.u32 	%rd46, %r145, 4;
	add.s64 	%rd47, %rd2, %rd46;
	ld.global.f32 	%f64, [%rd47];
	mad.lo.s32 	%r146, %r78, %r88, %r21;
	mul.wide.u32 	%rd48, %r146, 4;
	add.s64 	%rd49, %rd1, %rd48;
	ld.global.f32 	%f65, [%rd49];
	fma.rn.f32 	%f77, %f64, %f65, %f77;
$L__BB0_30:
	setp.ge.s32 	%p64, %r21, %r89;
	add.s32 	%r79, %r76, 3;
	or.b32  	%r147, %r79, %r21;
	setp.lt.s32 	%p65, %r147, 0;
	setp.ge.s32 	%p66, %r79, %r88;
	or.pred  	%p67, %p66, %p64;
	or.pred  	%p68, %p67, %p65;
	@%p68 bra 	$L__BB0_32;
	add.s32 	%r148, %r184, 3;
	mad.lo.s32 	%r149, %r148, %r90, %r164;
	mul.wide.u32 	%rd50, %r149, 4;
	add.s64 	%rd51, %rd2, %rd50;
	ld.global.f32 	%f66, [%rd51];
	mad.lo.s32 	%r150, %r79, %r88, %r21;
	mul.wide.u32 	%rd52, %r150, 4;
	add.s64 	%rd53, %rd1, %rd52;
	ld.global.f32 	%f67, [%rd53];
	fma.rn.f32 	%f77, %f66, %f67, %f77;
$L__BB0_32:
	add.s32 	%r184, %r184, 4;
$L__BB0_33:
	and.b32  	%r151, %r90, 3;
	setp.eq.s32 	%p69, %r151, 0;
	@%p69 bra 	$L__BB0_43;
	setp.eq.s32 	%p70, %r151, 1;
	@%p70 bra 	$L__BB0_40;
	setp.ge.s32 	%p71, %r21, %r89;
	add.s32 	%r82, %r8, %r184;
	or.b32  	%r152, %r82, %r21;
	setp.lt.s32 	%p72, %r152, 0;
	setp.ge.s32 	%p73, %r82, %r88;
	or.pred  	%p74, %p73, %p71;
	or.pred  	%p75, %p74, %p72;
	@%p75 bra 	$L__BB0_37;
	mad.lo.s32 	%r153, %r184, %r90, %r164;
	mul.wide.u32 	%rd54, %r153, 4;
	add.s64 	%rd55, %rd2, %rd54;
	ld.global.f32 	%f69, [%rd55];
	mad.lo.s32 	%r154, %r82, %r88, %r21;
	mul.wide.u32 	%rd56, %r154, 4;
	add.s64 	%rd57, %rd1, %rd56;
	ld.global.f32 	%f70, [%rd57];
	fma.rn.f32 	%f77, %f69, %f70, %f77;
$L__BB0_37:
	setp.ge.s32 	%p76, %r21, %r89;
	add.s32 	%r83, %r82, 1;
	or.b32  	%r155, %r83, %r21;
	setp.lt.s32 	%p77, %r155, 0;
	setp.ge.s32 	%p78, %r83, %r88;
	or.pred  	%p79, %p78, %p76;
	or.pred  	%p80, %p79, %p77;
	@%p80 bra 	$L__BB0_39;
	mad.lo.s32 	%r156, %r90, %r184, %r90;
	add.s32 	%r157, %r156, %r164;
	mul.wide.u32 	%rd58, %r157, 4;
	add.s64 	%rd59, %rd2, %rd58;
	ld.global.f32 	%f71, [%rd59];
	mad.lo.s32 	%r158, %r83, %r88, %r21;
	mul.wide.u32 	%rd60, %r158, 4;
	add.s64 	%rd61, %rd1, %rd60;
	ld.global.f32 	%f72, [%rd61];
	fma.rn.f32 	%f77, %f71, %f72, %f77;
$L__BB0_39:
	add.s32 	%r184, %r184, 2;
$L__BB0_40:
	and.b32  	%r159, %r90, 1;
	setp.eq.b32 	%p81, %r159, 1;
	not.pred 	%p82, %p81;
	@%p82 bra 	$L__BB0_43;
	setp.ge.s32 	%p83, %r21, %r89;
	add.s32 	%r86, %r8, %r184;
	or.b32  	%r160, %r86, %r21;
	setp.lt.s32 	%p84, %r160, 0;
	setp.ge.s32 	%p85, %r86, %r88;
	or.pred  	%p86, %p85, %p83;
	or.pred  	%p87, %p86, %p84;
	@%p87 bra 	$L__BB0_43;
	mad.lo.s32 	%r161, %r184, %r90, %r164;
	mul.wide.u32 	%rd62, %r161, 4;
	add.s64 	%rd63, %rd2, %rd62;
	ld.global.f32 	%f73, [%rd63];
	mad.lo.s32 	%r162, %r86, %r88, %r21;
	mul.wide.u32 	%rd64, %r162, 4;
	add.s64 	%rd65, %rd1, %rd64;
	ld.global.f32 	%f74, [%rd65];
	fma.rn.f32 	%f77, %f73, %f74, %f77;
$L__BB0_43:
	add.s32 	%r164, %r164, 1;
	setp.ne.s32 	%p88, %r164, %r91;
	@%p88 bra 	$L__BB0_3;
$L__BB0_44:
	ld.param.u64 	%rd69, [_Z20gaussian_blur_kernelPKfS0_Pfiiii_param_2];
	mad.lo.s32 	%r163, %r88, %r6, %r3;
	cvta.to.global.u64 	%rd66, %rd69;
	mul.wide.s32 	%rd67, %r163, 4;
	add.s64 	%rd68, %rd66, %rd67;
	st.global.f32 	[%rd68], %f77;
$L__BB0_45:
	ret;

}


// ===== COMPILED SASS (sm_100) =====

	.target	sm_100

	.elftype	@"ET_EXEC"


//--------------------- .note.nv.tkinfo           --------------------------
	.section	.note.nv.tkinfo,"",@"SHT_NOTE"
	.sectionflags	@"SHF_NOTE_NV_TKINFO"
	.tkinfo
        /*0018*/ 	.word	0x00000002
        /*0030*/ 	.string	""
        /*0030*/ 	.string	"ptxas"
        /*0030*/ 	.string	"Cuda compilation tools, release 13.0, V13.0.88"
        /*0030*/ 	.string	"Build cuda_13.0.r13.0/compiler.36424714_0"
        /*0030*/ 	.string	"-arch sm_100 -m 64 "



//--------------------- .note.nv.cuinfo           --------------------------
	.section	.note.nv.cuinfo,"",@"SHT_NOTE"
	.sectionflags	@"SHF_NOTE_NV_CUINFO"
        /*0018*/ 	.short	0x0002
        /*001a*/ 	.short	0x0064
        /*001c*/ 	.short	0x0082
	.zero		2


//--------------------- .nv.info                  --------------------------
	.section	.nv.info,"",@"SHT_CUDA_INFO"
	.align	4


	//----- nvinfo : EIATTR_REGCOUNT
	.align		4
        /*0000*/ 	.byte	0x04, 0x2f
        /*0002*/ 	.short	(.L_1 - .L_0)
	.align		4
.L_0:
        /*0004*/ 	.word	index@(_Z20gaussian_blur_kernelPKfS0_Pfiiii)
        /*0008*/ 	.word	0x00000028


	//----- nvinfo : EIATTR_FRAME_SIZE
	.align		4
.L_1:
        /*000c*/ 	.byte	0x04, 0x11
        /*000e*/ 	.short	(.L_3 - .L_2)
	.align		4
.L_2:
        /*0010*/ 	.word	index@(_Z20gaussian_blur_kernelPKfS0_Pfiiii)
        /*0014*/ 	.word	0x00000000


	//----- nvinfo : EIATTR_MIN_STACK_SIZE
	.align		4
.L_3:
        /*0018*/ 	.byte	0x04, 0x12
        /*001a*/ 	.short	(.L_5 - .L_4)
	.align		4
.L_4:
        /*001c*/ 	.word	index@(_Z20gaussian_blur_kernelPKfS0_Pfiiii)
        /*0020*/ 	.word	0x00000000
.L_5:


//--------------------- .nv.compat                --------------------------
	.section	.nv.compat,"",@"SHT_CUDA_COMPAT_INFO"
	.align	4
        /*0000*/ 	.byte	0x02, 0x09, 0x00, 0x00, 0x02, 0x02, 0x01, 0x00, 0x02, 0x05, 0x05, 0x00, 0x03, 0x07, 0x01, 0x01
        /*0010*/ 	.byte	0x02, 0x03, 0x00, 0x00, 0x02, 0x06, 0x01, 0x00, 0x04, 0x0b, 0x08, 0x00, 0x09, 0x00, 0x00, 0x00
        /*0020*/ 	.byte	0x00, 0x00, 0x00, 0x00


//--------------------- .nv.info._Z20gaussian_blur_kernelPKfS0_Pfiiii --------------------------
	.section	.nv.info._Z20gaussian_blur_kernelPKfS0_Pfiiii,"",@"SHT_CUDA_INFO"
	.sectionflags	@""
	.align	4


	//----- nvinfo : EIATTR_CUDA_API_VERSION
	.align		4
        /*0000*/ 	.byte	0x04, 0x37
        /*0002*/ 	.short	(.L_7 - .L_6)
.L_6:
        /*0004*/ 	.word	0x00000082


	//----- nvinfo : EIATTR_KPARAM_INFO
	.align		4
.L_7:
        /*0008*/ 	.byte	0x04, 0x17
        /*000a*/ 	.short	(.L_9 - .L_8)
.L_8:
        /*000c*/ 	.word	0x00000000
        /*0010*/ 	.short	0x0006
        /*0012*/ 	.short	0x0024
        /*0014*/ 	.byte	0x00, 0xf0, 0x11, 0x00


	//----- nvinfo : EIATTR_KPARAM_INFO
	.align		4
.L_9:
        /*0018*/ 	.byte	0x04, 0x17
        /*001a*/ 	.short	(.L_11 - .L_10)
.L_10:
        /*001c*/ 	.word	0x00000000
        /*0020*/ 	.short	0x0005
        /*0022*/ 	.short	0x0020
        /*0024*/ 	.byte	0x00, 0xf0, 0x11, 0x00


	//----- nvinfo : EIATTR_KPARAM_INFO
	.align		4
.L_11:
        /*0028*/ 	.byte	0x04, 0x17
        /*002a*/ 	.short	(.L_13 - .L_12)
.L_12:
        /*002c*/ 	.word	0x00000000
        /*0030*/ 	.short	0x0004
        /*0032*/ 	.short	0x001c
        /*0034*/ 	.byte	0x00, 0xf0, 0x11, 0x00


	//----- nvinfo : EIATTR_KPARAM_INFO
	.align		4
.L_13:
        /*0038*/ 	.byte	0x04, 0x17
        /*003a*/ 	.short	(.L_15 - .L_14)
.L_14:
        /*003c*/ 	.word	0x00000000
        /*0040*/ 	.short	0x0003
        /*0042*/ 	.short	0x0018
        /*0044*/ 	.byte	0x00, 0xf0, 0x11, 0x00


	//----- nvinfo : EIATTR_KPARAM_INFO
	.align		4
.L_15:
        /*0048*/ 	.byte	0x04, 0x17
        /*004a*/ 	.short	(.L_17 - .L_16)
.L_16:
        /*004c*/ 	.word	0x00000000
        /*0050*/ 	.short	0x0002
        /*0052*/ 	.short	0x0010
        /*0054*/ 	.byte	0x00, 0xf5, 0x21, 0x00


	//----- nvinfo : EIATTR_KPARAM_INFO
	.align		4
.L_17:
        /*0058*/ 	.byte	0x04, 0x17
        /*005a*/ 	.short	(.L_19 - .L_18)
.L_18:
        /*005c*/ 	.word	0x00000000
        /*0060*/ 	.short	0x0001
        /*0062*/ 	.short	0x0008
        /*0064*/ 	.byte	0x00, 0xf5, 0x21, 0x00


	//----- nvinfo : EIATTR_KPARAM_INFO
	.align		4
.L_19:
        /*0068*/ 	.byte	0x04, 0x17
        /*006a*/ 	.short	(.L_21 - .L_20)
.L_20:
        /*006c*/ 	.word	0x00000000
        /*0070*/ 	.short	0x0000
        /*0072*/ 	.short	0x0000
        /*0074*/ 	.byte	0x00, 0xf5, 0x21, 0x00


	//----- nvinfo : EIATTR_SPARSE_MMA_MASK
	.align		4
.L_21:
        /*0078*/ 	.byte	0x03, 0x50
        /*007a*/ 	.short	0x0000


	//----- nvinfo : EIATTR_MAXREG_COUNT
	.align		4
        /*007c*/ 	.byte	0x03, 0x1b
        /*007e*/ 	.short	0x00ff


	//----- nvinfo : EIATTR_MERCURY_ISA_VERSION
	.align		4
        /*0080*/ 	.byte	0x03, 0x5f
        /*0082*/ 	.short	0x0101


	//----- nvinfo : EIATTR_VRC_CTA_INIT_COUNT
	.align		4
        /*0084*/ 	.byte	0x02, 0x4a
	.zero		1
	.zero		1


	//----- nvinfo : EIATTR_EXIT_INSTR_OFFSETS
	.align		4
        /*0088*/ 	.byte	0x04, 0x1c
        /*008a*/ 	.short	(.L_23 - .L_22)


	//   ....[0]....
.L_22:
        /*008c*/ 	.word	0x000000e0


	//   ....[1]....
        /*0090*/ 	.word	0x000014b0


	//----- nvinfo : EIATTR_CRS_STACK_SIZE
	.align		4
.L_23:
        /*0094*/ 	.byte	0x04, 0x1e
        /*0096*/ 	.short	(.L_25 - .L_24)
.L_24:
        /*0098*/ 	.word	0x00000000


	//----- nvinfo : EIATTR_CBANK_PARAM_SIZE
	.align		4
.L_25:
        /*009c*/ 	.byte	0x03, 0x19
        /*009e*/ 	.short	0x0028


	//----- nvinfo : EIATTR_PARAM_CBANK
	.align		4
        /*00a0*/ 	.byte	0x04, 0x0a
        /*00a2*/ 	.short	(.L_27 - .L_26)
	.align		4
.L_26:
        /*00a4*/ 	.word	index@(.nv.constant0._Z20gaussian_blur_kernelPKfS0_Pfiiii)
        /*00a8*/ 	.short	0x0380
        /*00aa*/ 	.short	0x0028


	//----- nvinfo : EIATTR_SW_WAR
	.align		4
.L_27:
        /*00ac*/ 	.byte	0x04, 0x36
        /*00ae*/ 	.short	(.L_29 - .L_28)
.L_28:
        /*00b0*/ 	.word	0x00000008
.L_29:


//--------------------- .nv.callgraph             --------------------------
	.section	.nv.callgraph,"",@"SHT_CUDA_CALLGRAPH"
	.align	4
	.sectionentsize	8
	.align		4
        /*0000*/ 	.word	0x00000000
	.align		4
        /*0004*/ 	.word	0xffffffff
	.align		4
        /*0008*/ 	.word	0x00000000
	.align		4
        /*000c*/ 	.word	0xfffffffe
	.align		4
        /*0010*/ 	.word	0x00000000
	.align		4
        /*0014*/ 	.word	0xfffffffd
	.align		4
        /*0018*/ 	.word	0x00000000
	.align		4
        /*001c*/ 	.word	0xfffffffc


//--------------------- .text._Z20gaussian_blur_kernelPKfS0_Pfiiii --------------------------
	.section	.text._Z20gaussian_blur_kernelPKfS0_Pfiiii,"ax",@progbits
	.align	128
        .global         _Z20gaussian_blur_kernelPKfS0_Pfiiii
        .type           _Z20gaussian_blur_kernelPKfS0_Pfiiii,@function
        .size           _Z20gaussian_blur_kernelPKfS0_Pfiiii,(.L_x_9 - _Z20gaussian_blur_kernelPKfS0_Pfiiii)
        .other          _Z20gaussian_blur_kernelPKfS0_Pfiiii,@"STO_CUDA_ENTRY STV_DEFAULT"
_Z20gaussian_blur_kernelPKfS0_Pfiiii:
.text._Z20gaussian_blur_kernelPKfS0_Pfiiii:
[----:B------:R-:W-:Y:S01]  /*0000*/  LDC R1, c[0x0][0x37c] ;  /* 0x0000df00ff017b82 */ /* 0x000fe20000000800 */
[----:B------:R-:W0:Y:S07]  /*0010*/  S2R R13, SR_TID.X ;  /* 0x00000000000d7919 */ /* 0x000e2e0000002100 */
[----:B------:R-:W1:Y:S01]  /*0020*/  S2UR UR8, SR_CTAID.X ;  /* 0x00000000000879c3 */ /* 0x000e620000002500 */
[----:B------:R-:W1:Y:S01]  /*0030*/  LDCU UR4, c[0x0][0x360] ;  /* 0x00006c00ff0477ac */ /* 0x000e620008000800 */
[----:B------:R-:W2:Y:S01]  /*0040*/  S2R R9, SR_TID.Y ;  /* 0x0000000000097919 */ /* 0x000ea20000002200 */
[----:B------:R-:W3:Y:S05]  /*0050*/  LDCU UR5, c[0x0][0x364] ;  /* 0x00006c80ff0577ac */ /* 0x000eea0008000800 */
[----:B------:R-:W3:Y:S08]  /*0060*/  S2UR UR9, SR_CTAID.Y ;  /* 0x00000000000979c3 */ /* 0x000ef00000002600 */
[----:B------:R-:W4:Y:S01]  /*0070*/  LDC.64 R14, c[0x0][0x398] ;  /* 0x0000e600ff0e7b82 */ /* 0x000f220000000a00 */
[----:B-1----:R-:W-:-:S06]  /*0080*/  UIMAD UR8, UR8, UR4, URZ ;  /* 0x00000004080872a4 */ /* 0x002fcc000f8e02ff */
[----:B0-----:R-:W-:Y:S01]  /*0090*/  IADD3 R0, PT, PT, R13, UR8, RZ ;  /* 0x000000080d007c10 */ /* 0x001fe2000fffe0ff */
[----:B---3--:R-:W-:-:S06]  /*00a0*/  UIMAD UR9, UR9, UR5, URZ ;  /* 0x00000005090972a4 */ /* 0x008fcc000f8e02ff */
[----:B--2---:R-:W-:Y:S01]  /*00b0*/  VIADD R3, R9, UR9 ;  /* 0x0000000909037c36 */ /* 0x004fe20008000000 */
[----:B----4-:R-:W-:-:S04]  /*00c0*/  ISETP.GE.AND P0, PT, R0, R15, PT ;  /* 0x0000000f0000720c */ /* 0x010fc80003f06270 */
[----:B------:R-:W-:-:S13]  /*00d0*/  ISETP.GE.OR P0, PT, R3, R14, P0 ;  /* 0x0000000e0300720c */ /* 0x000fda0000706670 */
[----:B------:R-:W-:Y:S05]  /*00e0*/  @P0 EXIT ;  /* 0x000000000000094d */ /* 0x000fea0003800000 */
[----:B------:R-:W0:Y:S01]  /*00f0*/  LDCU.64 UR10, c[0x0][0x3a0] ;  /* 0x00007400ff0a77ac */ /* 0x000e220008000a00 */
[----:B------:R-:W-:Y:S01]  /*0100*/  HFMA2 R2, -RZ, RZ, 0, 0 ;  /* 0x00000000ff027431 */ /* 0x000fe200000001ff */
[----:B------:R-:W1:Y:S01]  /*0110*/  LDCU.64 UR20, c[0x0][0x358] ;  /* 0x00006b00ff1477ac */ /* 0x000e620008000a00 */
[----:B0-----:R-:W-:-:S04]  /*0120*/  UISETP.LT.AND UP0, UPT, UR10, UR11, UPT ;  /* 0x0000000b0a00728c */ /* 0x001fc8000bf01270 */
[----:B------:R-:W-:-:S04]  /*0130*/  USEL UR4, UR10, UR11, UP0 ;  /* 0x0000000b0a047287 */ /* 0x000fc80008000000 */
[----:B------:R-:W-:-:S09]  /*0140*/  UISETP.GE.AND UP0, UPT, UR4, 0x1, UPT ;  /* 0x000000010400788c */ /* 0x000fd2000bf06270 */
[----:B-1----:R-:W-:Y:S05]  /*0150*/  BRA.U !UP0, `(.L_x_0) ;  /* 0x0000001108c07547 */ /* 0x002fea000b800000 */
[----:B------:R-:W-:Y:S02]  /*0160*/  ULEA.HI UR4, UR10, UR10, URZ, 0x1 ;  /* 0x0000000a0a047291 */ /* 0x000fe4000f8f08ff */
[----:B------:R-:W-:Y:S02]  /*0170*/  ULEA.HI UR5, UR11, UR11, URZ, 0x1 ;  /* 0x0000000b0b057291 */ /* 0x000fe4000f8f08ff */
[----:B------:R-:W-:Y:S02]  /*0180*/  USHF.R.S32.HI UR4, URZ, 0x1, UR4 ;  /* 0x00000001ff047899 */ /* 0x000fe40008011404 */
[----:B------:R-:W-:Y:S02]  /*0190*/  USHF.R.S32.HI UR5, URZ, 0x1, UR5 ;  /* 0x00000001ff057899 */ /* 0x000fe40008011405 */
[----:B------:R-:W-:Y:S02]  /*01a0*/  ULOP3.LUT UR10, UR10, 0x7, URZ, 0xc0, !UPT ;  /* 0x000000070a0a7892 */ /* 0x000fe4000f8ec0ff */
[----:B------:R-:W-:-:S02]  /*01b0*/  IMAD.U32 R2, RZ, RZ, UR4 ;  /* 0x00000004ff027e24 */ /* 0x000fc4000f8e00ff */
[----:B------:R-:W-:Y:S01]  /*01c0*/  MOV R4, UR5 ;  /* 0x0000000500047c02 */ /* 0x000fe20008000f00 */
[----:B------:R-:W-:Y:S01]  /*01d0*/  VIADD R5, R3, -UR4 ;  /* 0x8000000403057c36 */ /* 0x000fe20008000000 */
[----:B------:R-:W-:Y:S01]  /*01e0*/  UMOV UR4, URZ ;  /* 0x000000ff00047c82 */ /* 0x000fe20008000000 */
[----:B------:R-:W-:Y:S02]  /*01f0*/  IADD3 R9, PT, PT, R9, UR9, -R2 ;  /* 0x0000000909097c10 */ /* 0x000fe4000fffe802 */
[----:B------:R-:W-:Y:S02]  /*0200*/  IADD3 R13, PT, PT, R13, UR8, -R4 ;  /* 0x000000080d0d7c10 */ /* 0x000fe4000fffe804 */
[C---:B------:R-:W-:Y:S01]  /*0210*/  IADD3 R8, PT, PT, R9.reuse, 0x2, RZ ;  /* 0x0000000209087810 */ /* 0x040fe20007ffe0ff */
[C---:B------:R-:W-:Y:S01]  /*0220*/  IMAD R6, R9.reuse, R14, R14 ;  /* 0x0000000e09067224 */ /* 0x040fe200078e020e */
[C---:B------:R-:W-:Y:S01]  /*0230*/  IADD3 R10, PT, PT, R9.reuse, 0x5, RZ ;  /* 0x00000005090a7810 */ /* 0x040fe20007ffe0ff */
[C---:B------:R-:W-:Y:S01]  /*0240*/  VIADD R2, R9.reuse, 0x4 ;  /* 0x0000000409027836 */ /* 0x040fe20000000000 */
[C---:B------:R-:W-:Y:S01]  /*0250*/  IADD3 R7, PT, PT, R9.reuse, 0x3, RZ ;  /* 0x0000000309077810 */ /* 0x040fe20007ffe0ff */
[----:B------:R-:W-:Y:S01]  /*0260*/  VIADD R11, R9, 0x6 ;  /* 0x00000006090b7836 */ /* 0x000fe20000000000 */
[----:B------:R-:W-:Y:S01]  /*0270*/  IADD3 R6, PT, PT, R13, R6, RZ ;  /* 0x000000060d067210 */ /* 0x000fe20007ffe0ff */
[----:B------:R-:W-:-:S02]  /*0280*/  VIADD R12, R9, 0x7 ;  /* 0x00000007090c7836 */ /* 0x000fc40000000000 */
[-CC-:B------:R-:W-:Y:S02]  /*0290*/  IMAD R4, R5, R14.reuse, R13.reuse ;  /* 0x0000000e05047224 */ /* 0x180fe400078e020d */
[-CC-:B------:R-:W-:Y:S02]  /*02a0*/  IMAD R8, R8, R14.reuse, R13.reuse ;  /* 0x0000000e08087224 */ /* 0x180fe400078e020d */
[-CC-:B------:R-:W-:Y:S02]  /*02b0*/  IMAD R9, R2, R14.reuse, R13.reuse ;  /* 0x0000000e02097224 */ /* 0x180fe400078e020d */
[-CC-:B------:R-:W-:Y:S02]  /*02c0*/  IMAD R10, R10, R14.reuse, R13.reuse ;  /* 0x0000000e0a0a7224 */ /* 0x180fe400078e020d */
[-CC-:B------:R-:W-:Y:S02]  /*02d0*/  IMAD R11, R11, R14.reuse, R13.reuse ;  /* 0x0000000e0b0b7224 */ /* 0x180fe400078e020d */
[----:B------:R-:W-:-:S02]  /*02e0*/  IMAD R12, R12, R14, R13 ;  /* 0x0000000e0c0c7224 */ /* 0x000fc400078e020d */
[----:B------:R-:W-:Y:S01]  /*02f0*/  IMAD R13, R7, R14, R13 ;  /* 0x0000000e070d7224 */ /* 0x000fe200078e020d */
[----:B------:R-:W-:Y:S01]  /*0300*/  IADD3 R14, PT, PT, R0, -UR5, RZ ;  /* 0x80000005000e7c10 */ /* 0x000fe2000fffe0ff */
[----:B------:R-:W-:-:S07]  /*0310*/  IMAD.MOV.U32 R2, RZ, RZ, RZ ;  /* 0x000000ffff027224 */ /* 0x000fce00078e00ff */
.L_x_7:
[----:B------:R-:W0:Y:S01]  /*0320*/  LDCU UR11, c[0x0][0x3a0] ;  /* 0x00007400ff0b77ac */ /* 0x000e220008000800 */
[----:B------:R-:W-:Y:S01]  /*0330*/  VIADD R15, R14, UR4 ;  /* 0x000000040e0f7c36 */ /* 0x000fe20008000000 */
[----:B------:R-:W-:Y:S01]  /*0340*/  UMOV UR5, URZ ;  /* 0x000000ff00057c82 */ /* 0x000fe20008000000 */
[----:B0-----:R-:W-:-:S09]  /*0350*/  UISETP.GE.U32.AND UP0, UPT, UR11, 0x8, UPT ;  /* 0x000000080b00788c */ /* 0x001fd2000bf06070 */
[----:B------:R-:W-:Y:S05]  /*0360*/  BRA.U !UP0, `(.L_x_1) ;  /* 0x0000000908287547 */ /* 0x000fea000b800000 */
[----:B------:R-:W0:Y:S01]  /*0370*/  LDCU UR7, c[0x0][0x39c] ;  /* 0x00007380ff0777ac */ /* 0x000e220008000800 */
[----:B------:R-:W-:Y:S01]  /*0380*/  IADD3 R24, PT, PT, R6, UR4, RZ ;  /* 0x0000000406187c10 */ /* 0x000fe2000fffe0ff */
[----:B------:R-:W-:Y:S01]  /*0390*/  VIADD R16, R8, UR4 ;  /* 0x0000000408107c36 */ /* 0x000fe20008000000 */
[----:B------:R-:W-:Y:S01]  /*03a0*/  IADD3 R17, PT, PT, R13, UR4, RZ ;  /* 0x000000040d117c10 */ /* 0x000fe2000fffe0ff */
[----:B------:R-:W-:Y:S01]  /*03b0*/  ULOP3.LUT UR5, UR11, 0x7ffffff8, URZ, 0xc0, !UPT ;  /* 0x7ffffff80b057892 */ /* 0x000fe2000f8ec0ff */
[----:B------:R-:W-:Y:S01]  /*03c0*/  VIADD R22, R9, UR4 ;  /* 0x0000000409167c36 */ /* 0x000fe20008000000 */
[----:B------:R-:W-:Y:S01]  /*03d0*/  IADD3 R23, PT, PT, R10, UR4, RZ ;  /* 0x000000040a177c10 */ /* 0x000fe2000fffe0ff */
[----:B------:R-:W-:Y:S01]  /*03e0*/  VIADD R25, R11, UR4 ;  /* 0x000000040b197c36 */ /* 0x000fe20008000000 */
[----:B------:R-:W-:Y:S01]  /*03f0*/  IADD3 R27, PT, PT, R12, UR4, RZ ;  /* 0x000000040c1b7c10 */ /* 0x000fe2000fffe0ff */
[----:B------:R-:W-:Y:S01]  /*0400*/  VIADD R31, R4, UR4 ;  /* 0x00000004041f7c36 */ /* 0x000fe20008000000 */
[----:B------:R-:W-:Y:S01]  /*0410*/  MOV R26, R7 ;  /* 0x00000007001a7202 */ /* 0x000fe20000000f00 */
[----:B------:R-:W-:-:S02]  /*0420*/  UIMAD UR13, UR11, 0x7, UR4 ;  /* 0x000000070b0d78a4 */ /* 0x000fc4000f8e0204 */
[----:B------:R-:W-:Y:S02]  /*0430*/  UIMAD UR14, UR11, 0x6, UR4 ;  /* 0x000000060b0e78a4 */ /* 0x000fe4000f8e0204 */
[----:B------:R-:W-:Y:S02]  /*0440*/  UIMAD UR15, UR11, 0x5, UR4 ;  /* 0x000000050b0f78a4 */ /* 0x000fe4000f8e0204 */
[----:B------:R-:W-:Y:S01]  /*0450*/  ULEA UR16, UR11, UR4, 0x2 ;  /* 0x000000040b107291 */ /* 0x000fe2000f8e10ff */
[----:B0-----:R-:W-:Y:S01]  /*0460*/  ISETP.GE.AND P3, PT, R15, UR7, PT ;  /* 0x000000070f007c0c */ /* 0x001fe2000bf66270 */
[----:B------:R-:W-:Y:S02]  /*0470*/  UIMAD UR17, UR11, 0x3, UR4 ;  /* 0x000000030b1178a4 */ /* 0x000fe4000f8e0204 */
[----:B------:R-:W-:Y:S02]  /*0480*/  ULEA UR18, UR11, UR4, 0x1 ;  /* 0x000000040b127291 */ /* 0x000fe4000f8e08ff */
[----:B------:R-:W-:Y:S01]  /*0490*/  UIADD3 UR6, UPT, UPT, UR4, UR11, URZ ;  /* 0x0000000b04067290 */ /* 0x000fe2000fffe0ff */
[----:B------:R-:W0:Y:S01]  /*04a0*/  LDCU UR11, c[0x0][0x3a0] ;  /* 0x00007400ff0b77ac */ /* 0x000e220008000800 */
[----:B------:R-:W-:Y:S01]  /*04b0*/  UIADD3 UR12, UPT, UPT, -UR5, URZ, URZ ;  /* 0x000000ff050c7290 */ /* 0x000fe2000fffe1ff */
[----:B------:R-:W-:-:S11]  /*04c0*/  UMOV UR7, UR4 ;  /* 0x0000000400077c82 */ /* 0x000fd60008000000 */
.L_x_2:
[----:B------:R-:W1:Y:S01]  /*04d0*/  LDC R28, c[0x0][0x398] ;  /* 0x0000e600ff1c7b82 */ /* 0x000e620000000800 */
[----:B------:R-:W-:Y:S02]  /*04e0*/  VIADD R20, R26, 0xfffffffd ;  /* 0xfffffffd1a147836 */ /* 0x000fe40000000000 */
[----:B------:R-:W-:-:S05]  /*04f0*/  IMAD.U32 R37, RZ, RZ, UR7 ;  /* 0x00000007ff257e24 */ /* 0x000fca000f8e00ff */
[----:B------:R-:W2:Y:S08]  /*0500*/  LDC.64 R18, c[0x0][0x388] ;  /* 0x0000e200ff127b82 */ /* 0x000eb00000000a00 */
[----:B------:R-:W3:Y:S01]  /*0510*/  LDC.64 R34, c[0x0][0x388] ;  /* 0x0000e200ff227b82 */ /* 0x000ee20000000a00 */
[----:B-1----:R-:W-:-:S07]  /*0520*/  ISETP.GE.OR P2, PT, R20, R28, P3 ;  /* 0x0000001c1400720c */ /* 0x002fce0001f46670 */
[----:B------:R-:W1:Y:S01]  /*0530*/  LDC.64 R32, c[0x0][0x388] ;  /* 0x0000e200ff207b82 */ /* 0x000e620000000a00 */
[----:B------:R-:W-:-:S04]  /*0540*/  LOP3.LUT R20, R20, R15, RZ, 0xfc, !PT ;  /* 0x0000000f14147212 */ /* 0x000fc800078efcff */
[----:B------:R-:W-:Y:S02]  /*0550*/  ISETP.LT.OR P2, PT, R20, RZ, P2 ;  /* 0x000000ff1400720c */ /* 0x000fe40001741670 */
[----:B------:R-:W-:-:S04]  /*0560*/  IADD3 R20, PT, PT, R26, -0x2, RZ ;  /* 0xfffffffe1a147810 */ /* 0x000fc80007ffe0ff */
[C---:B------:R-:W-:Y:S02]  /*0570*/  ISETP.GE.OR P4, PT, R20.reuse, R28, P3 ;  /* 0x0000001c1400720c */ /* 0x040fe40001f86670 */
[----:B------:R-:W-:-:S04]  /*0580*/  LOP3.LUT R20, R20, R15, RZ, 0xfc, !PT ;  /* 0x0000000f14147212 */ /* 0x000fc800078efcff */
[----:B------:R-:W-:Y:S01]  /*0590*/  ISETP.LT.OR P4, PT, R20, RZ, P4 ;  /* 0x000000ff1400720c */ /* 0x000fe20002781670 */
[----:B--2---:R-:W-:Y:S01]  /*05a0*/  @!P2 IMAD.WIDE.U32 R36, R37, 0x4, R18 ;  /* 0x000000042524a825 */ /* 0x004fe200078e0012 */
[----:B------:R-:W-:Y:S01]  /*05b0*/  MOV R19, UR6 ;  /* 0x0000000600137c02 */ /* 0x000fe20008000f00 */
[----:B------:R-:W2:Y:S02]  /*05c0*/  LDC.64 R20, c[0x0][0x380] ;  /* 0x0000e000ff147b82 */ /* 0x000ea40000000a00 */
[----:B------:R-:W-:Y:S02]  /*05d0*/  VIADD R18, R26, 0xffffffff ;  /* 0xffffffff1a127836 */ /* 0x000fe40000000000 */
[----:B------:R4:W5:Y:S03]  /*05e0*/  @!P2 LDG.E R37, desc[UR20][R36.64] ;  /* 0x000000142425a981 */ /* 0x000966000c1e1900 */
[----:B------:R-:W-:-:S02]  /*05f0*/  ISETP.GE.OR P0, PT, R18, R28, P3 ;  /* 0x0000001c1200720c */ /* 0x000fc40001f06670 */
[----:B------:R-:W-:Y:S01]  /*0600*/  LOP3.LUT R29, R18, R15, RZ, 0xfc, !PT ;  /* 0x0000000f121d7212 */ /* 0x000fe200078efcff */
[----:B---3--:R-:W-:Y:S02]  /*0610*/  @!P4 IMAD.WIDE.U32 R34, R19, 0x4, R34 ;  /* 0x000000041322c825 */ /* 0x008fe400078e0022 */
[----:B------:R-:W3:Y:S01]  /*0620*/  LDC.64 R18, c[0x0][0x380] ;  /* 0x0000e000ff127b82 */ /* 0x000ee20000000a00 */
[----:B------:R-:W-:Y:S02]  /*0630*/  ISETP.LT.OR P0, PT, R29, RZ, P0 ;  /* 0x000000ff1d00720c */ /* 0x000fe40000701670 */
[----:B----4-:R-:W-:Y:S01]  /*0640*/  MOV R36, UR18 ;  /* 0x0000001200247c02 */ /* 0x010fe20008000f00 */
[----:B------:R4:W5:Y:S01]  /*0650*/  @!P4 LDG.E R35, desc[UR20][R34.64] ;  /* 0x000000142223c981 */ /* 0x000962000c1e1900 */
[----:B------:R-:W-:Y:S01]  /*0660*/  ISETP.GE.OR P1, PT, R26, R28, P3 ;  /* 0x0000001c1a00720c */ /* 0x000fe20001f26670 */
[----:B--2---:R-:W-:-:S04]  /*0670*/  @!P2 IMAD.WIDE.U32 R20, R31, 0x4, R20 ;  /* 0x000000041f14a825 */ /* 0x004fc800078e0014 */
[----:B---3--:R-:W-:Y:S01]  /*0680*/  @!P4 IMAD.WIDE.U32 R18, R24, 0x4, R18 ;  /* 0x000000041812c825 */ /* 0x008fe200078e0012 */
[----:B------:R2:W5:Y:S04]  /*0690*/  @!P2 LDG.E R29, desc[UR20][R20.64] ;  /* 0x00000014141da981 */ /* 0x000568000c1e1900 */
[----:B------:R3:W5:Y:S01]  /*06a0*/  @!P4 LDG.E R30, desc[UR20][R18.64] ;  /* 0x00000014121ec981 */ /* 0x000762000c1e1900 */
[----:B-1----:R-:W-:Y:S01]  /*06b0*/  @!P0 IMAD.WIDE.U32 R32, R36, 0x4, R32 ;  /* 0x0000000424208825 */ /* 0x002fe200078e0020 */
[----:B------:R-:W-:-:S03]  /*06c0*/  LOP3.LUT R36, R26, R15, RZ, 0xfc, !PT ;  /* 0x0000000f1a247212 */ /* 0x000fc600078efcff */
[----:B----4-:R-:W-:Y:S01]  /*06d0*/  IMAD.U32 R34, RZ, RZ, UR17 ;  /* 0x00000011ff227e24 */ /* 0x010fe2000f8e00ff */
[----:B--2---:R-:W1:Y:S08]  /*06e0*/  LDC.64 R20, c[0x0][0x380] ;  /* 0x0000e000ff147b82 */ /* 0x004e700000000a00 */
[----:B---3--:R-:W2:Y:S01]  /*06f0*/  LDC.64 R18, c[0x0][0x388] ;  /* 0x0000e200ff127b82 */ /* 0x008ea20000000a00 */
[----:B------:R-:W-:Y:S01]  /*0700*/  ISETP.LT.OR P1, PT, R36, RZ, P1 ;  /* 0x000000ff2400720c */ /* 0x000fe20000f21670 */
[----:B------:R-:W3:-:S12]  /*0710*/  @!P0 LDG.E R33, desc[UR20][R32.64] ;  /* 0x0000001420218981 */ /* 0x000ed8000c1e1900 */
[----:B--2---:R-:W-:-:S05]  /*0720*/  @!P1 IMAD.WIDE.U32 R18, R34, 0x4, R18 ;  /* 0x0000000422129825 */ /* 0x004fca00078e0012 */
[----:B------:R2:W4:Y:S02]  /*0730*/  @!P1 LDG.E R34, desc[UR20][R18.64] ;  /* 0x0000001412229981 */ /* 0x000524000c1e1900 */
[----:B--2---:R-:W2:Y:S01]  /*0740*/  LDC.64 R18, c[0x0][0x380] ;  /* 0x0000e000ff127b82 */ /* 0x004ea20000000a00 */
[----:B-1----:R-:W-:-:S06]  /*0750*/  @!P0 IMAD.WIDE.U32 R20, R16, 0x4, R20 ;  /* 0x0000000410148825 */ /* 0x002fcc00078e0014 */
[----:B------:R-:W3:Y:S01]  /*0760*/  @!P0 LDG.E R20, desc[UR20][R20.64] ;  /* 0x0000001414148981 */ /* 0x000ee2000c1e1900 */
[----:B--2---:R-:W-:-:S05]  /*0770*/  @!P1 IMAD.WIDE.U32 R18, R17, 0x4, R18 ;  /* 0x0000000411129825 */ /* 0x004fca00078e0012 */
[----:B------:R1:W4:Y:S02]  /*0780*/  @!P1 LDG.E R32, desc[UR20][R18.64] ;  /* 0x0000001412209981 */ /* 0x000324000c1e1900 */
[----:B-1----:R-:W1:Y:S01]  /*0790*/  LDC.64 R18, c[0x0][0x380] ;  /* 0x0000e000ff127b82 */ /* 0x002e620000000a00 */
[C---:B------:R-:W-:Y:S01]  /*07a0*/  IADD3 R21, PT, PT, R26.reuse, 0x3, RZ ;  /* 0x000000031a157810 */ /* 0x040fe20007ffe0ff */
[----:B-----5:R-:W-:Y:S01]  /*07b0*/  @!P2 FFMA R2, R37, R29, R2 ;  /* 0x0000001d2502a223 */ /* 0x020fe20000000002 */
[----:B------:R-:W-:-:S05]  /*07c0*/  IADD3 R29, PT, PT, R26, 0x1, RZ ;  /* 0x000000011a1d7810 */ /* 0x000fca0007ffe0ff */
[----:B------:R-:W2:Y:S01]  /*07d0*/  LDC.64 R36, c[0x0][0x388] ;  /* 0x0000e200ff247b82 */ /* 0x000ea20000000a00 */
[C---:B------:R-:W-:Y:S02]  /*07e0*/  ISETP.GE.OR P2, PT, R29.reuse, R28, P3 ;  /* 0x0000001c1d00720c */ /* 0x040fe40001f46670 */
[----:B------:R-:W-:Y:S01]  /*07f0*/  LOP3.LUT R29, R29, R15, RZ, 0xfc, !PT ;  /* 0x0000000f1d1d7212 */ /* 0x000fe200078efcff */
[----:B------:R-:W-:-:S03]  /*0800*/  @!P4 FFMA R2, R35, R30, R2 ;  /* 0x0000001e2302c223 */ /* 0x000fc60000000002 */
[----:B------:R-:W-:Y:S02]  /*0810*/  ISETP.LT.OR P2, PT, R29, RZ, P2 ;  /* 0x000000ff1d00720c */ /* 0x000fe40001741670 */
[----:B------:R-:W-:-:S11]  /*0820*/  MOV R29, UR16 ;  /* 0x00000010001d7c02 */ /* 0x000fd60008000f00 */
[----:B-1----:R-:W-:-:S04]  /*0830*/  @!P2 IMAD.WIDE.U32 R18, R22, 0x4, R18 ;  /* 0x000000041612a825 */ /* 0x002fc800078e0012 */
[----:B--2---:R-:W-:Y:S02]  /*0840*/  @!P2 IMAD.WIDE.U32 R36, R29, 0x4, R36 ;  /* 0x000000041d24a825 */ /* 0x004fe400078e0024 */
[----:B------:R1:W2:Y:S02]  /*0850*/  @!P2 LDG.E R29, desc[UR20][R18.64] ;  /* 0x00000014121da981 */ /* 0x0002a4000c1e1900 */
[----:B------:R-:W-:Y:S02]  /*0860*/  IMAD.U32 R30, RZ, RZ, UR15 ;  /* 0x0000000fff1e7e24 */ /* 0x000fe4000f8e00ff */
[----:B------:R5:W2:Y:S01]  /*0870*/  @!P2 LDG.E R37, desc[UR20][R36.64] ;  /* 0x000000142425a981 */ /* 0x000aa2000c1e1900 */
[----:B-1----:R-:W1:Y:S01]  /*0880*/  LDC.64 R18, c[0x0][0x380] ;  /* 0x0000e000ff127b82 */ /* 0x002e620000000a00 */
[----:B---3--:R-:W-:Y:S01]  /*0890*/  @!P0 FFMA R2, R33, R20, R2 ;  /* 0x0000001421028223 */ /* 0x008fe20000000002 */
[----:B------:R-:W-:-:S05]  /*08a0*/  VIADD R20, R26, 0x2 ;  /* 0x000000021a147836 */ /* 0x000fca0000000000 */
[C---:B------:R-:W-:Y:S02]  /*08b0*/  ISETP.GE.OR P0, PT, R20.reuse, R28, P3 ;  /* 0x0000001c1400720c */ /* 0x040fe40001f06670 */
[----:B------:R-:W-:-:S04]  /*08c0*/  LOP3.LUT R20, R20, R15, RZ, 0xfc, !PT ;  /* 0x0000000f14147212 */ /* 0x000fc800078efcff */
[----:B------:R-:W-:Y:S01]  /*08d0*/  ISETP.LT.OR P0, PT, R20, RZ, P0 ;  /* 0x000000ff1400720c */ /* 0x000fe20000701670 */
[----:B----4-:R-:W-:Y:S01]  /*08e0*/  @!P1 FFMA R2, R34, R32, R2 ;  /* 0x0000002022029223 */ /* 0x010fe20000000002 */
[C---:B------:R-:W-:Y:S01]  /*08f0*/  ISETP.GE.OR P1, PT, R21.reuse, R28, P3 ;  /* 0x0000001c1500720c */ /* 0x040fe20001f26670 */
[----:B------:R-:W3:Y:S01]  /*0900*/  LDC.64 R34, c[0x0][0x388] ;  /* 0x0000e200ff227b82 */ /* 0x000ee20000000a00 */
[----:B------:R-:W-:-:S04]  /*0910*/  LOP3.LUT R21, R21, R15, RZ, 0xfc, !PT ;  /* 0x0000000f15157212 */ /* 0x000fc800078efcff */
[----:B------:R-:W-:-:S03]  /*0920*/  ISETP.LT.OR P1, PT, R21, RZ, P1 ;  /* 0x000000ff1500720c */ /* 0x000fc60000f21670 */
[----:B------:R-:W4:Y:S08]  /*0930*/  LDC.64 R32, c[0x0][0x388] ;  /* 0x0000e200ff207b82 */ /* 0x000f300000000a00 */
[----:B------:R-:W0:Y:S01]  /*0940*/  LDC.64 R20, c[0x0][0x380] ;  /* 0x0000e000ff147b82 */ /* 0x000e220000000a00 */
[----:B---3--:R-:W-:Y:S01]  /*0950*/  @!P0 IMAD.WIDE.U32 R34, R30, 0x4, R34 ;  /* 0x000000041e228825 */ /* 0x008fe200078e0022 */
[----:B------:R-:W-:-:S03]  /*0960*/  MOV R30, UR14 ;  /* 0x0000000e001e7c02 */ /* 0x000fc60008000f00 */
[----:B-1----:R-:W-:Y:S01]  /*0970*/  @!P1 IMAD.WIDE.U32 R18, R25, 0x4, R18 ;  /* 0x0000000419129825 */ /* 0x002fe200078e0012 */
[----:B-----5:R-:W-:Y:S01]  /*0980*/  IADD3 R36, PT, PT, R26, 0x4, RZ ;  /* 0x000000041a247810 */ /* 0x020fe20007ffe0ff */
[----:B------:R-:W3:Y:S02]  /*0990*/  @!P0 LDG.E R35, desc[UR20][R34.64] ;  /* 0x0000001422238981 */ /* 0x000ee4000c1e1900 */
[----:B----4-:R-:W-:-:S06]  /*09a0*/  @!P1 IMAD.WIDE.U32 R32, R30, 0x4, R32 ;  /* 0x000000041e209825 */ /* 0x010fcc00078e0020 */
[----:B------:R-:W4:Y:S01]  /*09b0*/  @!P1 LDG.E R33, desc[UR20][R32.64] ;  /* 0x0000001420219981 */ /* 0x000f22000c1e1900 */
[----:B0-----:R-:W-:-:S05]  /*09c0*/  @!P0 IMAD.WIDE.U32 R20, R23, 0x4, R20 ;  /* 0x0000000417148825 */ /* 0x001fca00078e0014 */
[----:B------:R0:W3:Y:S04]  /*09d0*/  @!P0 LDG.E R30, desc[UR20][R20.64] ;  /* 0x00000014141e8981 */ /* 0x0000e8000c1e1900 */
[----:B------:R1:W4:Y:S01]  /*09e0*/  @!P1 LDG.E R32, desc[UR20][R18.64] ;  /* 0x0000001412209981 */ /* 0x000322000c1e1900 */
[----:B0-----:R-:W0:Y:S01]  /*09f0*/  LDC.64 R20, c[0x0][0x388] ;  /* 0x0000e200ff147b82 */ /* 0x001e220000000a00 */
[----:B------:R-:W-:-:S07]  /*0a00*/  ISETP.GE.OR P4, PT, R36, R28, P3 ;  /* 0x0000001c2400720c */ /* 0x000fce0001f86670 */
[----:B-1----:R-:W1:Y:S01]  /*0a10*/  LDC.64 R18, c[0x0][0x380] ;  /* 0x0000e000ff127b82 */ /* 0x002e620000000a00 */
[----:B------:R-:W-:-:S04]  /*0a20*/  LOP3.LUT R36, R36, R15, RZ, 0xfc, !PT ;  /* 0x0000000f24247212 */ /* 0x000fc800078efcff */
[----:B------:R-:W-:Y:S01]  /*0a30*/  ISETP.LT.OR P4, PT, R36, RZ, P4 ;  /* 0x000000ff2400720c */ /* 0x000fe20002781670 */
[----:B------:R-:W-:-:S12]  /*0a40*/  IMAD.U32 R34, RZ, RZ, UR13 ;  /* 0x0000000dff227e24 */ /* 0x000fd8000f8e00ff */
[----:B0-----:R-:W-:-:S04]  /*0a50*/  @!P4 IMAD.WIDE.U32 R20, R34, 0x4, R20 ;  /* 0x000000042214c825 */ /* 0x001fc800078e0014 */
[----:B-1----:R-:W-:Y:S02]  /*0a60*/  @!P4 IMAD.WIDE.U32 R18, R27, 0x4, R18 ;  /* 0x000000041b12c825 */ /* 0x002fe400078e0012 */
[----:B------:R-:W5:Y:S04]  /*0a70*/  @!P4 LDG.E R21, desc[UR20][R20.64] ;  /* 0x000000141415c981 */ /* 0x000f68000c1e1900 */
[----:B------:R-:W5:Y:S01]  /*0a80*/  @!P4 LDG.E R34, desc[UR20][R18.64] ;  /* 0x000000141222c981 */ /* 0x000f62000c1e1900 */
[----:B------:R-:W-:-:S04]  /*0a90*/  UIADD3 UR12, UPT, UPT, UR12, 0x8, URZ ;  /* 0x000000080c0c7890 */ /* 0x000fc8000fffe0ff */
[----:B------:R-:W-:Y:S01]  /*0aa0*/  UISETP.NE.AND UP0, UPT, UR12, URZ, UPT ;  /* 0x000000ff0c00728c */ /* 0x000fe2000bf05270 */
[C---:B------:R-:W-:Y:S01]  /*0ab0*/  LEA R31, R28.reuse, R31, 0x3 ;  /* 0x0000001f1c1f7211 */ /* 0x040fe200078e18ff */
[C---:B------:R-:W-:Y:S01]  /*0ac0*/  IMAD R16, R28.reuse, 0x8, R16 ;  /* 0x000000081c107824 */ /* 0x040fe200078e0210 */
[C---:B------:R-:W-:Y:S01]  /*0ad0*/  LEA R24, R28.reuse, R24, 0x3 ;  /* 0x000000181c187211 */ /* 0x040fe200078e18ff */
[C---:B------:R-:W-:Y:S01]  /*0ae0*/  IMAD R23, R28.reuse, 0x8, R23 ;  /* 0x000000081c177824 */ /* 0x040fe200078e0217 */
[----:B------:R-:W-:Y:S01]  /*0af0*/  LEA R17, R28, R17, 0x3 ;  /* 0x000000111c117211 */ /* 0x000fe200078e18ff */
[----:B------:R-:W-:Y:S01]  /*0b00*/  VIADD R26, R26, 0x8 ;  /* 0x000000081a1a7836 */ /* 0x000fe20000000000 */
[C---:B------:R-:W-:Y:S02]  /*0b10*/  LEA R22, R28.reuse, R22, 0x3 ;  /* 0x000000161c167211 */ /* 0x040fe400078e18ff */
[C---:B------:R-:W-:Y:S02]  /*0b20*/  LEA R25, R28.reuse, R25, 0x3 ;  /* 0x000000191c197211 */ /* 0x040fe400078e18ff */
[----:B------:R-:W-:Y:S01]  /*0b30*/  LEA R27, R28, R27, 0x3 ;  /* 0x0000001b1c1b7211 */ /* 0x000fe200078e18ff */
[----:B------:R-:W-:-:S02]  /*0b40*/  ULEA UR13, UR11, UR13, 0x3 ;  /* 0x0000000d0b0d7291 */ /* 0x000fc4000f8e18ff */
[----:B------:R-:W-:Y:S02]  /*0b50*/  ULEA UR14, UR11, UR14, 0x3 ;  /* 0x0000000e0b0e7291 */ /* 0x000fe4000f8e18ff */
[----:B------:R-:W-:Y:S02]  /*0b60*/  ULEA UR15, UR11, UR15, 0x3 ;  /* 0x0000000f0b0f7291 */ /* 0x000fe4000f8e18ff */
[----:B------:R-:W-:Y:S02]  /*0b70*/  ULEA UR16, UR11, UR16, 0x3 ;  /* 0x000000100b107291 */ /* 0x000fe4000f8e18ff */
[----:B------:R-:W-:Y:S02]  /*0b80*/  ULEA UR17, UR11, UR17, 0x3 ;  /* 0x000000110b117291 */ /* 0x000fe4000f8e18ff */
[----:B------:R-:W-:Y:S02]  /*0b90*/  ULEA UR18, UR11, UR18, 0x3 ;  /* 0x000000120b127291 */ /* 0x000fe4000f8e18ff */
[----:B------:R-:W-:-:S02]  /*0ba0*/  ULEA UR6, UR11, UR6, 0x3 ;  /* 0x000000060b067291 */ /* 0x000fc4000f8e18ff */
[----:B------:R-:W-:Y:S01]  /*0bb0*/  ULEA UR7, UR11, UR7, 0x3 ;  /* 0x000000070b077291 */ /* 0x000fe2000f8e18ff */
[----:B--2---:R-:W-:-:S04]  /*0bc0*/  @!P2 FFMA R2, R37, R29, R2 ;  /* 0x0000001d2502a223 */ /* 0x004fc80000000002 */
[----:B---3--:R-:W-:-:S04]  /*0bd0*/  @!P0 FFMA R2, R35, R30, R2 ;  /* 0x0000001e23028223 */ /* 0x008fc80000000002 */
[----:B----4-:R-:W-:-:S04]  /*0be0*/  @!P1 FFMA R2, R33, R32, R2 ;  /* 0x0000002021029223 */ /* 0x010fc80000000002 */
[----:B-----5:R-:W-:Y:S01]  /*0bf0*/  @!P4 FFMA R2, R21, R34, R2 ;  /* 0x000000221502c223 */ /* 0x020fe20000000002 */
[----:B------:R-:W-:Y:S06]  /*0c00*/  BRA.U UP0, `(.L_x_2) ;  /* 0xfffffff900307547 */ /* 0x000fec000b83ffff */
.L_x_1:
[----:B------:R-:W-:-:S09]  /*0c10*/  UISETP.NE.AND UP0, UPT, UR10, URZ, UPT ;  /* 0x000000ff0a00728c */ /* 0x000fd2000bf05270 */
[----:B------:R-:W-:Y:S05]  /*0c20*/  BRA.U !UP0, `(.L_x_3) ;  /* 0x0000000508fc7547 */ /* 0x000fea000b800000 */
[----:B------:R-:W-:Y:S02]  /*0c30*/  UIADD3 UR6, UPT, UPT, UR10, -0x1, URZ ;  /* 0xffffffff0a067890 */ /* 0x000fe4000fffe0ff */
[----:B------:R-:W-:Y:S02]  /*0c40*/  ULOP3.LUT UP1, UR7, UR11, 0x3, URZ, 0xc0, !UPT ;  /* 0x000000030b077892 */ /* 0x000fe4000f82c0ff */
[----:B------:R-:W-:-:S09]  /*0c50*/  UISETP.GE.U32.AND UP0, UPT, UR6, 0x3, UPT ;  /* 0x000000030600788c */ /* 0x000fd2000bf06070 */
[----:B------:R-:W-:Y:S05]  /*0c60*/  BRA.U !UP0, `(.L_x_4) ;  /* 0x0000000108fc7547 */ /* 0x000fea000b800000 */
[----:B------:R-:W0:Y:S01]  /*0c70*/  LDCU.64 UR12, c[0x0][0x398] ;  /* 0x00007300ff0c77ac */ /* 0x000e220008000a00 */
[----:B------:R-:W-:Y:S01]  /*0c80*/  IADD3 R30, PT, PT, R5, UR5, RZ ;  /* 0x00000005051e7c10 */ /* 0x000fe2000fffe0ff */
[----:B------:R-:W1:Y:S01]  /*0c90*/  LDC.64 R16, c[0x0][0x388] ;  /* 0x0000e200ff107b82 */ /* 0x000e620000000a00 */
[----:B------:R-:W-:Y:S02]  /*0ca0*/  IMAD.U32 R29, RZ, RZ, UR5 ;  /* 0x00000005ff1d7e24 */ /* 0x000fe4000f8e00ff */
[CC--:B------:R-:W-:Y:S02]  /*0cb0*/  LOP3.LUT R18, R30.reuse, R15.reuse, RZ, 0xfc, !PT ;  /* 0x0000000f1e127212 */ /* 0x0c0fe400078efcff */
[C---:B------:R-:W-:Y:S02]  /*0cc0*/  IADD3 R34, PT, PT, R30.reuse, 0x1, RZ ;  /* 0x000000011e227810 */ /* 0x040fe40007ffe0ff */
[----:B------:R-:W-:Y:S01]  /*0cd0*/  IADD3 R28, PT, PT, R30, 0x2, RZ ;  /* 0x000000021e1c7810 */ /* 0x000fe20007ffe0ff */
[----:B------:R-:W2:Y:S01]  /*0ce0*/  LDC.64 R36, c[0x0][0x380] ;  /* 0x0000e000ff247b82 */ /* 0x000ea20000000a00 */
[----:B------:R-:W-:-:S02]  /*0cf0*/  LOP3.LUT R19, R34, R15, RZ, 0xfc, !PT ;  /* 0x0000000f22137212 */ /* 0x000fc400078efcff */
[----:B0-----:R-:W-:-:S05]  /*0d00*/  ISETP.GE.AND P0, PT, R15, UR13, PT ;  /* 0x0000000d0f007c0c */ /* 0x001fca000bf06270 */
[----:B------:R-:W0:Y:S01]  /*0d10*/  LDC.64 R26, c[0x0][0x388] ;  /* 0x0000e200ff1a7b82 */ /* 0x000e220000000a00 */
[----:B------:R-:W-:Y:S02]  /*0d20*/  ISETP.GE.OR P1, PT, R30, UR12, P0 ;  /* 0x0000000c1e007c0c */ /* 0x000fe40008726670 */
[----:B------:R-:W-:Y:S02]  /*0d30*/  ISETP.GE.OR P2, PT, R34, UR12, P0 ;  /* 0x0000000c22007c0c */ /* 0x000fe40008746670 */
[----:B------:R-:W-:-:S03]  /*0d40*/  ISETP.LT.OR P1, PT, R18, RZ, P1 ;  /* 0x000000ff1200720c */ /* 0x000fc60000f21670 */
[----:B------:R-:W3:Y:S01]  /*0d50*/  LDC.64 R22, c[0x0][0x388] ;  /* 0x0000e200ff167b82 */ /* 0x000ee20000000a00 */
[----:B------:R-:W-:Y:S02]  /*0d60*/  MOV R18, UR11 ;  /* 0x0000000b00127c02 */ /* 0x000fe40008000f00 */
[----:B------:R-:W-:Y:S02]  /*0d70*/  ISETP.LT.OR P2, PT, R19, RZ, P2 ;  /* 0x000000ff1300720c */ /* 0x000fe40001741670 */
[----:B------:R-:W-:-:S03]  /*0d80*/  ISETP.GE.OR P3, PT, R28, UR12, P0 ;  /* 0x0000000c1c007c0c */ /* 0x000fc60008766670 */
[----:B------:R-:W4:Y:S02]  /*0d90*/  LDC.64 R24, c[0x0][0x380] ;  /* 0x0000e000ff187b82 */ /* 0x000f240000000a00 */
[----:B------:R-:W-:Y:S01]  /*0da0*/  @!P1 IMAD R19, R29, R18, UR4 ;  /* 0x000000041d139e24 */ /* 0x000fe2000f8e0212 */
[----:B------:R-:W-:-:S03]  /*0db0*/  LOP3.LUT R18, R28, R15, RZ, 0xfc, !PT ;  /* 0x0000000f1c127212 */ /* 0x000fc600078efcff */
[----:B-1----:R-:W-:Y:S01]  /*0dc0*/  @!P1 IMAD.WIDE.U32 R16, R19, 0x4, R16 ;  /* 0x0000000413109825 */ /* 0x002fe200078e0010 */
[----:B------:R-:W-:-:S03]  /*0dd0*/  ISETP.LT.OR P3, PT, R18, RZ, P3 ;  /* 0x000000ff1200720c */ /* 0x000fc60001f61670 */
[----:B------:R-:W-:Y:S01]  /*0de0*/  IMAD.U32 R18, RZ, RZ, UR11 ;  /* 0x0000000bff127e24 */ /* 0x000fe2000f8e00ff */
[----:B------:R-:W-:Y:S01]  /*0df0*/  MOV R21, UR11 ;  /* 0x0000000b00157c02 */ /* 0x000fe20008000f00 */
[C---:B------:R-:W-:Y:S01]  /*0e00*/  @!P1 IMAD R19, R30.reuse, UR12, R15 ;  /* 0x0000000c1e139c24 */ /* 0x040fe2000f8e020f */
[----:B------:R-:W-:Y:S01]  /*0e10*/  IADD3 R30, PT, PT, R30, 0x3, RZ ;  /* 0x000000031e1e7810 */ /* 0x000fe20007ffe0ff */
[----:B------:R-:W-:Y:S01]  /*0e20*/  @!P2 IMAD R18, R29, R18, UR11 ;  /* 0x0000000b1d12ae24 */ /* 0x000fe2000f8e0212 */
[----:B------:R1:W5:Y:S01]  /*0e30*/  @!P1 LDG.E R31, desc[UR20][R16.64] ;  /* 0x00000014101f9981 */ /* 0x000362000c1e1900 */
[----:B--2---:R-:W-:Y:S01]  /*0e40*/  @!P1 IMAD.WIDE.U32 R36, R19, 0x4, R36 ;  /* 0x0000000413249825 */ /* 0x004fe200078e0024 */
[----:B------:R-:W-:Y:S02]  /*0e50*/  LOP3.LUT R20, R30, R15, RZ, 0xfc, !PT ;  /* 0x0000000f1e147212 */ /* 0x000fe400078efcff */
[----:B------:R-:W-:Y:S01]  /*0e60*/  @!P2 IADD3 R19, PT, PT, R18, UR4, RZ ;  /* 0x000000041213ac10 */ /* 0x000fe2000fffe0ff */
[----:B------:R-:W-:Y:S01]  /*0e70*/  @!P3 VIADD R33, R29, 0x2 ;  /* 0x000000021d21b836 */ /* 0x000fe20000000000 */
[----:B------:R-:W-:Y:S01]  /*0e80*/  ISETP.GE.OR P0, PT, R30, UR12, P0 ;  /* 0x0000000c1e007c0c */ /* 0x000fe20008706670 */
[----:B------:R-:W-:Y:S01]  /*0e90*/  @!P2 IMAD R35, R34, UR12, R15 ;  /* 0x0000000c2223ac24 */ /* 0x000fe2000f8e020f */
[----:B------:R-:W5:Y:S01]  /*0ea0*/  @!P1 LDG.E R32, desc[UR20][R36.64] ;  /* 0x0000001424209981 */ /* 0x000f62000c1e1900 */
[----:B-1----:R-:W1:Y:S01]  /*0eb0*/  LDC.64 R16, c[0x0][0x380] ;  /* 0x0000e000ff107b82 */ /* 0x002e620000000a00 */
[----:B------:R-:W-:Y:S01]  /*0ec0*/  ISETP.LT.OR P0, PT, R20, RZ, P0 ;  /* 0x000000ff1400720c */ /* 0x000fe20000701670 */
[----:B------:R-:W-:-:S02]  /*0ed0*/  @!P3 IMAD R33, R33, R21, UR4 ;  /* 0x000000042121be24 */ /* 0x000fc4000f8e0215 */
[----:B0-----:R-:W-:-:S04]  /*0ee0*/  @!P2 IMAD.WIDE.U32 R26, R19, 0x4, R26 ;  /* 0x00000004131aa825 */ /* 0x001fc800078e001a */
[----:B------:R-:W0:Y:S08]  /*0ef0*/  LDC.64 R18, c[0x0][0x380] ;  /* 0x0000e000ff127b82 */ /* 0x000e300000000a00 */
[----:B------:R-:W2:Y:S01]  /*0f00*/  LDC.64 R20, c[0x0][0x388] ;  /* 0x0000e200ff147b82 */ /* 0x000ea20000000a00 */
[----:B---3--:R-:W-:Y:S01]  /*0f10*/  @!P3 IMAD.WIDE.U32 R22, R33, 0x4, R22 ;  /* 0x000000042116b825 */ /* 0x008fe200078e0016 */
[----:B------:R-:W-:Y:S01]  /*0f20*/  @!P0 IADD3 R29, PT, PT, R29, 0x3, RZ ;  /* 0x000000031d1d8810 */ /* 0x000fe20007ffe0ff */
[----:B------:R-:W3:Y:S02]  /*0f30*/  @!P2 LDG.E R27, desc[UR20][R26.64] ;  /* 0x000000141a1ba981 */ /* 0x000ee4000c1e1900 */
[----:B----4-:R-:W-:-:S02]  /*0f40*/  @!P2 IMAD.WIDE.U32 R24, R35, 0x4, R24 ;  /* 0x000000042318a825 */ /* 0x010fc400078e0018 */
[----:B------:R-:W4:Y:S02]  /*0f50*/  @!P3 LDG.E R23, desc[UR20][R22.64] ;  /* 0x000000141617b981 */ /* 0x000f24000c1e1900 */
[----:B------:R-:W-:Y:S02]  /*0f60*/  IMAD.U32 R34, RZ, RZ, UR11 ;  /* 0x0000000bff227e24 */ /* 0x000fe4000f8e00ff */
[--C-:B------:R-:W-:Y:S01]  /*0f70*/  @!P3 IMAD R33, R28, UR12, R15.reuse ;  /* 0x0000000c1c21bc24 */ /* 0x100fe2000f8e020f */
[----:B------:R-:W3:Y:S01]  /*0f80*/  @!P2 LDG.E R24, desc[UR20][R24.64] ;  /* 0x000000141818a981 */ /* 0x000ee2000c1e1900 */
[----:B------:R-:W-:Y:S02]  /*0f90*/  @!P0 IMAD R29, R29, R34, UR4 ;  /* 0x000000041d1d8e24 */ /* 0x000fe4000f8e0222 */
[----:B------:R-:W-:Y:S02]  /*0fa0*/  @!P0 IMAD R35, R30, UR12, R15 ;  /* 0x0000000c1e238c24 */ /* 0x000fe4000f8e020f */
[----:B-1----:R-:W-:-:S04]  /*0fb0*/  @!P3 IMAD.WIDE.U32 R16, R33, 0x4, R16 ;  /* 0x000000042110b825 */ /* 0x002fc800078e0010 */
[----:B0-----:R-:W-:Y:S02]  /*0fc0*/  @!P0 IMAD.WIDE.U32 R18, R35, 0x4, R18 ;  /* 0x0000000423128825 */ /* 0x001fe400078e0012 */
[----:B------:R-:W4:Y:S02]  /*0fd0*/  @!P3 LDG.E R16, desc[UR20][R16.64] ;  /* 0x000000141010b981 */ /* 0x000f24000c1e1900 */
[----:B--2---:R-:W-:Y:S02]  /*0fe0*/  @!P0 IMAD.WIDE.U32 R20, R29, 0x4, R20 ;  /* 0x000000041d148825 */ /* 0x004fe400078e0014 */
[----:B------:R-:W2:Y:S04]  /*0ff0*/  @!P0 LDG.E R18, desc[UR20][R18.64] ;  /* 0x0000001412128981 */ /* 0x000ea8000c1e1900 */
[----:B------:R-:W2:Y:S01]  /*1000*/  @!P0 LDG.E R21, desc[UR20][R20.64] ;  /* 0x0000001414158981 */ /* 0x000ea2000c1e1900 */
[----:B------:R-:W-:Y:S01]  /*1010*/  UIADD3 UR5, UPT, UPT, UR5, 0x4, URZ ;  /* 0x0000000405057890 */ /* 0x000fe2000fffe0ff */
[----:B-----5:R-:W-:-:S04]  /*1020*/  @!P1 FFMA R2, R31, R32, R2 ;  /* 0x000000201f029223 */ /* 0x020fc80000000002 */
[----:B---3--:R-:W-:-:S04]  /*1030*/  @!P2 FFMA R2, R27, R24, R2 ;  /* 0x000000181b02a223 */ /* 0x008fc80000000002 */
[----:B----4-:R-:W-:-:S04]  /*1040*/  @!P3 FFMA R2, R23, R16, R2 ;  /* 0x000000101702b223 */ /* 0x010fc80000000002 */
[----:B--2---:R-:W-:-:S07]  /*1050*/  @!P0 FFMA R2, R21, R18, R2 ;  /* 0x0000001215028223 */ /* 0x004fce0000000002 */
.L_x_4:
[----:B------:R-:W-:Y:S05]  /*1060*/  BRA.U !UP1, `(.L_x_3) ;  /* 0x0000000109ec7547 */ /* 0x000fea000b800000 */
[----:B------:R-:W-:Y:S02]  /*1070*/  UISETP.NE.AND UP0, UPT, UR7, 0x1, UPT ;  /* 0x000000010700788c */ /* 0x000fe4000bf05270 */
[----:B------:R-:W-:-:S04]  /*1080*/  ULOP3.LUT UR6, UR11, 0x1, URZ, 0xc0, !UPT ;  /* 0x000000010b067892 */ /* 0x000fc8000f8ec0ff */
[----:B------:R-:W-:-:S03]  /*1090*/  UISETP.NE.U32.AND UP1, UPT, UR6, 0x1, UPT ;  /* 0x000000010600788c */ /* 0x000fc6000bf25070 */
[----:B------:R-:W-:Y:S08]  /*10a0*/  BRA.U !UP0, `(.L_x_5) ;  /* 0x0000000108847547 */ /* 0x000ff0000b800000 */
[----:B------:R-:W0:Y:S01]  /*10b0*/  LDCU.64 UR6, c[0x0][0x398] ;  /* 0x00007300ff0677ac */ /* 0x000e220008000a00 */
[----:B------:R-:W-:Y:S01]  /*10c0*/  IADD3 R26, PT, PT, R5, UR5, RZ ;  /* 0x00000005051a7c10 */ /* 0x000fe2000fffe0ff */
[----:B------:R-:W1:Y:S01]  /*10d0*/  LDC.64 R22, c[0x0][0x388] ;  /* 0x0000e200ff167b82 */ /* 0x000e620000000a00 */
[----:B------:R-:W-:Y:S01]  /*10e0*/  MOV R27, UR11 ;  /* 0x0000000b001b7c02 */ /* 0x000fe20008000f00 */
[----:B------:R-:W-:Y:S01]  /*10f0*/  IMAD.U32 R28, RZ, RZ, UR5 ;  /* 0x00000005ff1c7e24 */ /* 0x000fe2000f8e00ff */
[C---:B------:R-:W-:Y:S02]  /*1100*/  IADD3 R24, PT, PT, R26.reuse, 0x1, RZ ;  /* 0x000000011a187810 */ /* 0x040fe40007ffe0ff */
[-C--:B------:R-:W-:Y:S02]  /*1110*/  LOP3.LUT R16, R26, R15.reuse, RZ, 0xfc, !PT ;  /* 0x0000000f1a107212 */ /* 0x080fe400078efcff */
[----:B------:R-:W-:Y:S01]  /*1120*/  LOP3.LUT R25, R24, R15, RZ, 0xfc, !PT ;  /* 0x0000000f18197212 */ /* 0x000fe200078efcff */
[----:B------:R-:W2:Y:S01]  /*1130*/  LDC.64 R20, c[0x0][0x380] ;  /* 0x0000e000ff147b82 */ /* 0x000ea20000000a00 */
[----:B0-----:R-:W-:-:S07]  /*1140*/  ISETP.GE.AND P1, PT, R15, UR7, PT ;  /* 0x000000070f007c0c */ /* 0x001fce000bf26270 */
[----:B------:R-:W0:Y:S01]  /*1150*/  LDC.64 R18, c[0x0][0x380] ;  /* 0x0000e000ff127b82 */ /* 0x000e220000000a00 */
[----:B------:R-:W-:Y:S02]  /*1160*/  ISETP.GE.OR P0, PT, R26, UR6, P1 ;  /* 0x000000061a007c0c */ /* 0x000fe40008f06670 */
[----:B------:R-:W-:Y:S02]  /*1170*/  ISETP.GE.OR P1, PT, R24, UR6, P1 ;  /* 0x0000000618007c0c */ /* 0x000fe40008f26670 */
[----:B------:R-:W-:-:S03]  /*1180*/  ISETP.LT.OR P0, PT, R16, RZ, P0 ;  /* 0x000000ff1000720c */ /* 0x000fc60000701670 */
[----:B------:R-:W3:Y:S01]  /*1190*/  LDC.64 R16, c[0x0][0x388] ;  /* 0x0000e200ff107b82 */ /* 0x000ee20000000a00 */
[----:B------:R-:W-:Y:S02]  /*11a0*/  ISETP.LT.OR P1, PT, R25, RZ, P1 ;  /* 0x000000ff1900720c */ /* 0x000fe40000f21670 */
[----:B------:R-:W-:-:S07]  /*11b0*/  MOV R25, UR11 ;  /* 0x0000000b00197c02 */ /* 0x000fce0008000f00 */
[----:B------:R-:W-:-:S04]  /*11c0*/  @!P0 IMAD R27, R28, R27, UR4 ;  /* 0x000000041c1b8e24 */ /* 0x000fc8000f8e021b */
[----:B------:R-:W-:Y:S02]  /*11d0*/  @!P1 IMAD R28, R28, R25, UR11 ;  /* 0x0000000b1c1c9e24 */ /* 0x000fe4000f8e0219 */
[----:B------:R-:W-:Y:S02]  /*11e0*/  @!P0 IMAD R25, R26, UR6, R15 ;  /* 0x000000061a198c24 */ /* 0x000fe4000f8e020f */
[----:B-1----:R-:W-:-:S04]  /*11f0*/  @!P0 IMAD.WIDE.U32 R22, R27, 0x4, R22 ;  /* 0x000000041b168825 */ /* 0x002fc800078e0016 */
[----:B------:R-:W-:Y:S02]  /*1200*/  @!P1 IMAD R27, R24, UR6, R15 ;  /* 0x00000006181b9c24 */ /* 0x000fe4000f8e020f */
[----:B------:R-:W-:Y:S01]  /*1210*/  @!P1 VIADD R29, R28, UR4 ;  /* 0x000000041c1d9c36 */ /* 0x000fe20008000000 */
[----:B------:R-:W4:Y:S01]  /*1220*/  @!P0 LDG.E R23, desc[UR20][R22.64] ;  /* 0x0000001416178981 */ /* 0x000f22000c1e1900 */
[----:B--2---:R-:W-:-:S04]  /*1230*/  @!P0 IMAD.WIDE.U32 R20, R25, 0x4, R20 ;  /* 0x0000000419148825 */ /* 0x004fc800078e0014 */
[----:B0-----:R-:W-:Y:S02]  /*1240*/  @!P1 IMAD.WIDE.U32 R18, R27, 0x4, R18 ;  /* 0x000000041b129825 */ /* 0x001fe400078e0012 */
[----:B------:R-:W4:Y:S02]  /*1250*/  @!P0 LDG.E R21, desc[UR20][R20.64] ;  /* 0x0000001414158981 */ /* 0x000f24000c1e1900 */
[----:B---3--:R-:W-:Y:S02]  /*1260*/  @!P1 IMAD.WIDE.U32 R16, R29, 0x4, R16 ;  /* 0x000000041d109825 */ /* 0x008fe400078e0010 */
[----:B------:R-:W2:Y:S04]  /*1270*/  @!P1 LDG.E R19, desc[UR20][R18.64] ;  /* 0x0000001412139981 */ /* 0x000ea8000c1e1900 */
[----:B------:R-:W2:Y:S01]  /*1280*/  @!P1 LDG.E R17, desc[UR20][R16.64] ;  /* 0x0000001410119981 */ /* 0x000ea2000c1e1900 */
[----:B------:R-:W-:Y:S01]  /*1290*/  UIADD3 UR5, UPT, UPT, UR5, 0x2, URZ ;  /* 0x0000000205057890 */ /* 0x000fe2000fffe0ff */
[----:B----4-:R-:W-:-:S04]  /*12a0*/  @!P0 FFMA R2, R23, R21, R2 ;  /* 0x0000001517028223 */ /* 0x010fc80000000002 */
[----:B--2---:R-:W-:-:S07]  /*12b0*/  @!P1 FFMA R2, R17, R19, R2 ;  /* 0x0000001311029223 */ /* 0x004fce0000000002 */
.L_x_5:
[----:B------:R-:W-:Y:S05]  /*12c0*/  BRA.U UP1, `(.L_x_3) ;  /* 0x0000000101547547 */ /* 0x000fea000b800000 */
[----:B------:R-:W0:Y:S01]  /*12d0*/  LDCU.64 UR12, c[0x0][0x398] ;  /* 0x00007300ff0c77ac */ /* 0x000e220008000a00 */
[----:B------:R-:W-:Y:S01]  /*12e0*/  IADD3 R18, PT, PT, R5, UR5, RZ ;  /* 0x0000000505127c10 */ /* 0x000fe2000fffe0ff */
[----:B------:R-:W-:Y:S03]  /*12f0*/  BSSY.RECONVERGENT B0, `(.L_x_3) ;  /* 0x0000012000007945 */ /* 0x000fe60003800200 */
[----:B------:R-:W-:Y:S02]  /*1300*/  LOP3.LUT R16, R18, R15, RZ, 0xfc, !PT ;  /* 0x0000000f12107212 */ /* 0x000fe400078efcff */
[----:B0-----:R-:W-:-:S04]  /*1310*/  ISETP.GE.AND P0, PT, R15, UR13, PT ;  /* 0x0000000d0f007c0c */ /* 0x001fc8000bf06270 */
[----:B------:R-:W-:-:S04]  /*1320*/  ISETP.GE.OR P0, PT, R18, UR12, P0 ;  /* 0x0000000c12007c0c */ /* 0x000fc80008706670 */
[----:B------:R-:W-:-:S13]  /*1330*/  ISETP.LT.OR P0, PT, R16, RZ, P0 ;  /* 0x000000ff1000720c */ /* 0x000fda0000701670 */
[----:B------:R-:W-:Y:S05]  /*1340*/  @P0 BRA `(.L_x_6) ;  /* 0x0000000000300947 */ /* 0x000fea0003800000 */
[----:B------:R-:W0:Y:S01]  /*1350*/  LDCU.128 UR16, c[0x0][0x380] ;  /* 0x00007000ff1077ac */ /* 0x000e220008000c00 */
[----:B------:R-:W-:Y:S01]  /*1360*/  IMAD R15, R18, UR12, R15 ;  /* 0x0000000c120f7c24 */ /* 0x000fe2000f8e020f */
[----:B------:R-:W-:-:S04]  /*1370*/  UIMAD UR6, UR5, UR11, UR4 ;  /* 0x0000000b050672a4 */ /* 0x000fc8000f8e0204 */
[----:B0-----:R-:W-:Y:S01]  /*1380*/  UIMAD.WIDE.U32 UR6, UR6, 0x4, UR18 ;  /* 0x00000004060678a5 */ /* 0x001fe2000f8e0012 */
[----:B------:R-:W-:Y:S01]  /*1390*/  MOV R16, UR16 ;  /* 0x0000001000107c02 */ /* 0x000fe20008000f00 */
[----:B------:R-:W-:-:S04]  /*13a0*/  IMAD.U32 R17, RZ, RZ, UR17 ;  /* 0x00000011ff117e24 */ /* 0x000fc8000f8e00ff */
[----:B------:R-:W-:Y:S01]  /*13b0*/  IMAD.WIDE.U32 R16, R15, 0x4, R16 ;  /* 0x000000040f107825 */ /* 0x000fe200078e0010 */
[----:B------:R-:W-:Y:S02]  /*13c0*/  MOV R19, UR7 ;  /* 0x0000000700137c02 */ /* 0x000fe40008000f00 */
[----:B------:R-:W-:-:S03]  /*13d0*/  MOV R18, UR6 ;  /* 0x0000000600127c02 */ /* 0x000fc60008000f00 */
[----:B------:R-:W2:Y:S04]  /*13e0*/  LDG.E R16, desc[UR20][R16.64] ;  /* 0x0000001410107981 */ /* 0x000ea8000c1e1900 */
[----:B------:R-:W2:Y:S02]  /*13f0*/  LDG.E R19, desc[UR20][R18.64] ;  /* 0x0000001412137981 */ /* 0x000ea4000c1e1900 */
[----:B--2---:R-:W-:-:S07]  /*1400*/  FFMA R2, R19, R16, R2 ;  /* 0x0000001013027223 */ /* 0x004fce0000000002 */
.L_x_6:
[----:B------:R-:W-:Y:S05]  /*1410*/  BSYNC.RECONVERGENT B0 ;  /* 0x0000000000007941 */ /* 0x000fea0003800200 */
.L_x_3:
[----:B------:R-:W0:Y:S01]  /*1420*/  LDCU UR5, c[0x0][0x3a4] ;  /* 0x00007480ff0577ac */ /* 0x000e220008000800 */
[----:B------:R-:W-:-:S04]  /*1430*/  UIADD3 UR4, UPT, UPT, UR4, 0x1, URZ ;  /* 0x0000000104047890 */ /* 0x000fc8000fffe0ff */
[----:B0-----:R-:W-:-:S09]  /*1440*/  UISETP.NE.AND UP0, UPT, UR4, UR5, UPT ;  /* 0x000000050400728c */ /* 0x001fd2000bf05270 */
[----:B------:R-:W-:Y:S05]  /*1450*/  BRA.U UP0, `(.L_x_7) ;  /* 0xffffffed00b07547 */ /* 0x000fea000b83ffff */
.L_x_0:
[----:B------:R-:W0:Y:S01]  /*1460*/  LDC.64 R4, c[0x0][0x390] ;  /* 0x0000e400ff047b82 */ /* 0x000e220000000a00 */
[----:B------:R-:W1:Y:S02]  /*1470*/  LDCU UR5, c[0x0][0x398] ;  /* 0x00007300ff0577ac */ /* 0x000e640008000800 */
[----:B-1----:R-:W-:-:S04]  /*1480*/  IMAD R3, R3, UR5, R0 ;  /* 0x0000000503037c24 */ /* 0x002fc8000f8e0200 */
[----:B0-----:R-:W-:-:S05]  /*1490*/  IMAD.WIDE R4, R3, 0x4, R4 ;  /* 0x0000000403047825 */ /* 0x001fca00078e0204 */
[----:B------:R-:W-:Y:S01]  /*14a0*/  STG.E desc[UR20][R4.64], R2 ;  /* 0x0000000204007986 */ /* 0x000fe2000c101914 */
[----:B------:R-:W-:Y:S05]  /*14b0*/  EXIT ;  /* 0x000000000000794d */ /* 0x000fea0003800000 */
.L_x_8:
[----:B------:R-:W-:-:S00]  /*14c0*/  BRA `(.L_x_8) ;  /* 0xfffffffc00fc7947 */ /* 0x000fc0000383ffff */
[----:B------:R-:W-:-:S00]  /*14d0*/  NOP ;  /* 0x0000000000007918 */ /* 0x000fc00000000000 */
        /* <DEDUP_REMOVED lines=10> */
.L_x_9:


//--------------------- .nv.shared.reserved.0     --------------------------
	.section	.nv.shared.reserved.0,"aw",@nobits
	.weak		__nv_reservedSMEM_offset_0_alias
	.size		__nv_reservedSMEM_offset_0_alias, 0, 64
	.other		__nv_reservedSMEM_offset_0_alias,@"STO_CUDA_RESERVED_SHARED STV_DEFAULT"
__nv_reservedSMEM_offset_0_alias:
	.zero		0
	.zero		64


//--------------------- .nv.constant0._Z20gaussian_blur_kernelPKfS0_Pfiiii --------------------------
	.section	.nv.constant0._Z20gaussian_blur_kernelPKfS0_Pfiiii,"a",@progbits
	.sectionflags	@""
	.align	4
.nv.constant0._Z20gaussian_blur_kernelPKfS0_Pfiiii:
	.zero		936


//--------------------- SYMBOLS --------------------------

	.type		.nv.reservedSmem.offset0,@object
	.size		.nv.reservedSmem.offset0,0x4
